//
// Generated by NVIDIA NVVM Compiler
//
// Compiler Build ID: CL-36424714
// Cuda compilation tools, release 13.0, V13.0.88
// Based on NVVM 20.0.0
//

.version 9.0
.target sm_100
.address_size 64

	// .globl	_Z12conv1d_naivePfS_
.const .align 4 .b8 kernel[20];
// _ZZ13conv1d_sharedPfS_E12shared_block has been demoted

.visible .entry _Z12conv1d_naivePfS_(
	.param .u64 .ptr .align 1 _Z12conv1d_naivePfS__param_0,
	.param .u64 .ptr .align 1 _Z12conv1d_naivePfS__param_1
)
{
	.reg .pred 	%p<6>;
	.reg .b32 	%r<9>;
	.reg .b32 	%f<27>;
	.reg .b64 	%rd<13>;

	ld.param.u64 	%rd5, [_Z12conv1d_naivePfS__param_0];
	ld.param.u64 	%rd4, [_Z12conv1d_naivePfS__param_1];
	cvta.to.global.u64 	%rd1, %rd5;
	mov.u32 	%r4, %ctaid.x;
	mov.u32 	%r5, %ntid.x;
	mov.u32 	%r6, %tid.x;
	mad.lo.s32 	%r1, %r4, %r5, %r6;
	shl.b32 	%r2, %r1, 1;
	add.s32 	%r7, %r2, -2;
	setp.gt.u32 	%p1, %r7, 7;
	mul.wide.u32 	%rd6, %r7, 4;
	add.s64 	%rd2, %rd1, %rd6;
	mov.f32 	%f23, 0f00000000;
	@%p1 bra 	$L__BB0_2;
	ld.global.f32 	%f12, [%rd2];
	ld.const.f32 	%f13, [kernel];
	fma.rn.f32 	%f23, %f12, %f13, 0f00000000;
$L__BB0_2:
	add.s32 	%r8, %r2, -1;
	setp.gt.u32 	%p2, %r8, 7;
	@%p2 bra 	$L__BB0_4;
	ld.global.f32 	%f14, [%rd2+4];
	ld.const.f32 	%f15, [kernel+4];
	fma.rn.f32 	%f23, %f14, %f15, %f23;
$L__BB0_4:
	setp.gt.u32 	%p3, %r2, 7;
	mul.wide.u32 	%rd7, %r2, 4;
	add.s64 	%rd3, %rd1, %rd7;
	@%p3 bra 	$L__BB0_6;
	ld.global.f32 	%f16, [%rd3];
	ld.const.f32 	%f17, [kernel+8];
	fma.rn.f32 	%f23, %f16, %f17, %f23;
$L__BB0_6:
	setp.gt.u32 	%p4, %r2, 6;
	@%p4 bra 	$L__BB0_8;
	ld.global.f32 	%f18, [%rd3+4];
	ld.const.f32 	%f19, [kernel+12];
	fma.rn.f32 	%f23, %f18, %f19, %f23;
$L__BB0_8:
	add.s32 	%r3, %r2, 2;
	setp.gt.u32 	%p5, %r3, 7;
	@%p5 bra 	$L__BB0_10;
	mul.wide.u32 	%rd8, %r3, 4;
	add.s64 	%rd9, %rd1, %rd8;
	ld.global.f32 	%f20, [%rd9];
	ld.const.f32 	%f21, [kernel+16];
	fma.rn.f32 	%f23, %f20, %f21, %f23;
$L__BB0_10:
	cvta.to.global.u64 	%rd10, %rd4;
	mul.wide.s32 	%rd11, %r1, 4;
	add.s64 	%rd12, %rd10, %rd11;
	st.global.f32 	[%rd12], %f23;
	ret;

}
	// .globl	_Z13conv1d_sharedPfS_
.visible .entry _Z13conv1d_sharedPfS_(
	.param .u64 .ptr .align 1 _Z13conv1d_sharedPfS__param_0,
	.param .u64 .ptr .align 1 _Z13conv1d_sharedPfS__param_1
)
{
	.reg .pred 	%p<6>;
	.reg .b32 	%r<12>;
	.reg .b32 	%f<32>;
	.reg .b64 	%rd<9>;
	// demoted variable
	.shared .align 4 .b8 _ZZ13conv1d_sharedPfS_E12shared_block[16];
	ld.param.u64 	%rd3, [_Z13conv1d_sharedPfS__param_0];
	ld.param.u64 	%rd2, [_Z13conv1d_sharedPfS__param_1];
	cvta.to.global.u64 	%rd4, %rd3;
	mov.u32 	%r4, %ctaid.x;
	mov.u32 	%r5, %ntid.x;
	mov.u32 	%r6, %tid.x;
	mad.lo.s32 	%r1, %r4, %r5, %r6;
	shl.b32 	%r2, %r1, 1;
	shl.b32 	%r7, %r6, 2;
	mov.u32 	%r8, _ZZ13conv1d_sharedPfS_E12shared_block;
	add.s32 	%r3, %r8, %r7;
	add.s32 	%r9, %r2, -2;
	mul.wide.s32 	%rd5, %r2, 4;
	add.s64 	%rd1, %rd4, %rd5;
	ld.global.f32 	%f12, [%rd1+-8];
	st.shared.f32 	[%r3], %f12;
	bar.sync 	0;
	setp.gt.u32 	%p1, %r9, 7;
	mov.f32 	%f28, 0f00000000;
	@%p1 bra 	$L__BB1_2;
	ld.shared.f32 	%f13, [%r3];
	ld.const.f32 	%f14, [kernel];
	fma.rn.f32 	%f28, %f13, %f14, 0f00000000;
$L__BB1_2:
	add.s32 	%r10, %r2, -1;
	ld.global.f32 	%f15, [%rd1+-4];
	st.shared.f32 	[%r3], %f15;
	bar.sync 	0;
	setp.gt.u32 	%p2, %r10, 7;
	@%p2 bra 	$L__BB1_4;
	ld.shared.f32 	%f16, [%r3];
	ld.const.f32 	%f17, [kernel+4];
	fma.rn.f32 	%f28, %f16, %f17, %f28;
$L__BB1_4:
	ld.global.f32 	%f18, [%rd1];
	st.shared.f32 	[%r3], %f18;
	bar.sync 	0;
	setp.gt.u32 	%p3, %r2, 7;
	@%p3 bra 	$L__BB1_6;
	ld.shared.f32 	%f19, [%r3];
	ld.const.f32 	%f20, [kernel+8];
	fma.rn.f32 	%f28, %f19, %f20, %f28;
$L__BB1_6:
	ld.global.f32 	%f21, [%rd1+4];
	st.shared.f32 	[%r3], %f21;
	bar.sync 	0;
	setp.gt.u32 	%p4, %r2, 6;
	@%p4 bra 	$L__BB1_8;
	ld.shared.f32 	%f22, [%r3];
	ld.const.f32 	%f23, [kernel+12];
	fma.rn.f32 	%f28, %f22, %f23, %f28;
$L__BB1_8:
	add.s32 	%r11, %r2, 2;
	ld.global.f32 	%f24, [%rd1+8];
	st.shared.f32 	[%r3], %f24;
	bar.sync 	0;
	setp.gt.u32 	%p5, %r11, 7;
	@%p5 bra 	$L__BB1_10;
	ld.shared.f32 	%f25, [%r3];
	ld.const.f32 	%f26, [kernel+16];
	fma.rn.f32 	%f28, %f25, %f26, %f28;
$L__BB1_10:
	cvta.to.global.u64 	%rd6, %rd2;
	mul.wide.s32 	%rd7, %r1, 4;
	add.s64 	%rd8, %rd6, %rd7;
	st.global.f32 	[%rd8], %f28;
	ret;

}


// ===== COMPILED SASS (sm_100) =====

	.target	sm_100

	.elftype	@"ET_EXEC"


//--------------------- .note.nv.tkinfo           --------------------------
	.section	.note.nv.tkinfo,"",@"SHT_NOTE"
	.sectionflags	@"SHF_NOTE_NV_TKINFO"
	.tkinfo
        /*0018*/ 	.word	0x00000002
        /*0030*/ 	.string	""
        /*0030*/ 	.string	"ptxas"
        /*0030*/ 	.string	"Cuda compilation tools, release 13.0, V13.0.88"
        /*0030*/ 	.string	"Build cuda_13.0.r13.0/compiler.36424714_0"
        /*0030*/ 	.string	"-arch sm_100 -m 64 "



//--------------------- .note.nv.cuinfo           --------------------------
	.section	.note.nv.cuinfo,"",@"SHT_NOTE"
	.sectionflags	@"SHF_NOTE_NV_CUINFO"
        /*0018*/ 	.short	0x0002
        /*001a*/ 	.short	0x0064
        /*001c*/ 	.short	0x0082
	.zero		2


//--------------------- .nv.info                  --------------------------
	.section	.nv.info,"",@"SHT_CUDA_INFO"
	.align	4


	//----- nvinfo : EIATTR_REGCOUNT
	.align		4
        /*0000*/ 	.byte	0x04, 0x2f
        /*0002*/ 	.short	(.L_2 - .L_1)
	.align		4
.L_1:
        /*0004*/ 	.word	index@(_Z12conv1d_naivePfS_)
        /*0008*/ 	.word	0x00000016


	//----- nvinfo : EIATTR_FRAME_SIZE
	.align		4
.L_2:
        /*000c*/ 	.byte	0x04, 0x11
        /*000e*/ 	.short	(.L_4 - .L_3)
	.align		4
.L_3:
        /*0010*/ 	.word	index@(_Z12conv1d_naivePfS_)
        /*0014*/ 	.word	0x00000000


	//----- nvinfo : EIATTR_REGCOUNT
	.align		4
.L_4:
        /*0018*/ 	.byte	0x04, 0x2f
        /*001a*/ 	.short	(.L_6 - .L_5)
	.align		4
.L_5:
        /*001c*/ 	.word	index@(_Z13conv1d_sharedPfS_)
        /*0020*/ 	.word	0x00000013


	//----- nvinfo : EIATTR_FRAME_SIZE
	.align		4
.L_6:
        /*0024*/ 	.byte	0x04, 0x11
        /*0026*/ 	.short	(.L_8 - .L_7)
	.align		4
.L_7:
        /*0028*/ 	.word	index@(_Z13conv1d_sharedPfS_)
        /*002c*/ 	.word	0x00000000


	//----- nvinfo : EIATTR_MIN_STACK_SIZE
	.align		4
.L_8:
        /*0030*/ 	.byte	0x04, 0x12
        /*0032*/ 	.short	(.L_10 - .L_9)
	.align		4
.L_9:
        /*0034*/ 	.word	index@(_Z13conv1d_sharedPfS_)
        /*0038*/ 	.word	0x00000000


	//----- nvinfo : EIATTR_MIN_STACK_SIZE
	.align		4
.L_10:
        /*003c*/ 	.byte	0x04, 0x12
        /*003e*/ 	.short	(.L_12 - .L_11)
	.align		4
.L_11:
        /*0040*/ 	.word	index@(_Z12conv1d_naivePfS_)
        /*0044*/ 	.word	0x00000000
.L_12:


//--------------------- .nv.compat                --------------------------
	.section	.nv.compat,"",@"SHT_CUDA_COMPAT_INFO"
	.align	4
        /*0000*/ 	.byte	0x02, 0x09, 0x00, 0x00, 0x02, 0x02, 0x01, 0x00, 0x02, 0x05, 0x05, 0x00, 0x03, 0x07, 0x01, 0x01
        /*0010*/ 	.byte	0x02, 0x03, 0x00, 0x00, 0x02, 0x06, 0x01, 0x00, 0x04, 0x0b, 0x08, 0x00, 0x09, 0x00, 0x00, 0x00
        /*0020*/ 	.byte	0x00, 0x00, 0x00, 0x00


//--------------------- .nv.info._Z13conv1d_sharedPfS_ --------------------------
	.section	.nv.info._Z13conv1d_sharedPfS_,"",@"SHT_CUDA_INFO"
	.sectionflags	@""
	.align	4


	//----- nvinfo : EIATTR_CUDA_API_VERSION
	.align		4
        /*0000*/ 	.byte	0x04, 0x37
        /*0002*/ 	.short	(.L_14 - .L_13)
.L_13:
        /*0004*/ 	.word	0x00000082


	//----- nvinfo : EIATTR_KPARAM_INFO
	.align		4
.L_14:
        /*0008*/ 	.byte	0x04, 0x17
        /*000a*/ 	.short	(.L_16 - .L_15)
.L_15:
        /*000c*/ 	.word	0x00000000
        /*0010*/ 	.short	0x0001
        /*0012*/ 	.short	0x0008
        /*0014*/ 	.byte	0x00, 0xf5, 0x21, 0x00


	//----- nvinfo : EIATTR_KPARAM_INFO
	.align		4
.L_16:
        /*0018*/ 	.byte	0x04, 0x17
        /*001a*/ 	.short	(.L_18 - .L_17)
.L_17:
        /*001c*/ 	.word	0x00000000
        /*0020*/ 	.short	0x0000
        /*0022*/ 	.short	0x0000
        /*0024*/ 	.byte	0x00, 0xf5, 0x21, 0x00


	//----- nvinfo : EIATTR_SPARSE_MMA_MASK
	.align		4
.L_18:
        /*0028*/ 	.byte	0x03, 0x50
        /*002a*/ 	.short	0x0000


	//----- nvinfo : EIATTR_MAXREG_COUNT
	.align		4
        /*002c*/ 	.byte	0x03, 0x1b
        /*002e*/ 	.short	0x00ff


	//----- nvinfo : EIATTR_NUM_BARRIERS
	.align		4
        /*0030*/ 	.byte	0x02, 0x4c
        /*0032*/ 	.byte	0x01
	.zero		1


	//----- nvinfo : EIATTR_MERCURY_ISA_VERSION
	.align		4
        /*0034*/ 	.byte	0x03, 0x5f
        /*0036*/ 	.short	0x0101


	//----- nvinfo : EIATTR_VRC_CTA_INIT_COUNT
	.align		4
        /*0038*/ 	.byte	0x02, 0x4a
	.zero		1
	.zero		1


	//----- nvinfo : EIATTR_EXIT_INSTR_OFFSETS
	.align		4
        /*003c*/ 	.byte	0x04, 0x1c
        /*003e*/ 	.short	(.L_20 - .L_19)


	//   ....[0]....
.L_19:
        /*0040*/ 	.word	0x00000370


	//----- nvinfo : EIATTR_CBANK_PARAM_SIZE
	.align		4
.L_20:
        /*0044*/ 	.byte	0x03, 0x19
        /*0046*/ 	.short	0x0010


	//----- nvinfo : EIATTR_PARAM_CBANK
	.align		4
        /*0048*/ 	.byte	0x04, 0x0a
        /*004a*/ 	.short	(.L_22 - .L_21)
	.align		4
.L_21:
        /*004c*/ 	.word	index@(.nv.constant0._Z13conv1d_sharedPfS_)
        /*0050*/ 	.short	0x0380
        /*0052*/ 	.short	0x0010


	//----- nvinfo : EIATTR_SW_WAR
	.align		4
.L_22:
        /*0054*/ 	.byte	0x04, 0x36
        /*0056*/ 	.short	(.L_24 - .L_23)
.L_23:
        /*0058*/ 	.word	0x00000008
.L_24:


//--------------------- .nv.info._Z12conv1d_naivePfS_ --------------------------
	.section	.nv.info._Z12conv1d_naivePfS_,"",@"SHT_CUDA_INFO"
	.sectionflags	@""
	.align	4


	//----- nvinfo : EIATTR_CUDA_API_VERSION
	.align		4
        /*0000*/ 	.byte	0x04, 0x37
        /*0002*/ 	.short	(.L_26 - .L_25)
.L_25:
        /*0004*/ 	.word	0x00000082


	//----- nvinfo : EIATTR_KPARAM_INFO
	.align		4
.L_26:
        /*0008*/ 	.byte	0x04, 0x17
        /*000a*/ 	.short	(.L_28 - .L_27)
.L_27:
        /*000c*/ 	.word	0x00000000
        /*0010*/ 	.short	0x0001
        /*0012*/ 	.short	0x0008
        /*0014*/ 	.byte	0x00, 0xf5, 0x21, 0x00


	//----- nvinfo : EIATTR_KPARAM_INFO
	.align		4
.L_28:
        /*0018*/ 	.byte	0x04, 0x17
        /*001a*/ 	.short	(.L_30 - .L_29)
.L_29:
        /*001c*/ 	.word	0x00000000
        /*0020*/ 	.short	0x0000
        /*0022*/ 	.short	0x0000
        /*0024*/ 	.byte	0x00, 0xf5, 0x21, 0x00


	//----- nvinfo : EIATTR_SPARSE_MMA_MASK
	.align		4
.L_30:
        /*0028*/ 	.byte	0x03, 0x50
        /*002a*/ 	.short	0x0000


	//----- nvinfo : EIATTR_MAXREG_COUNT
	.align		4
        /*002c*/ 	.byte	0x03, 0x1b
        /*002e*/ 	.short	0x00ff


	//----- nvinfo : EIATTR_MERCURY_ISA_VERSION
	.align		4
        /*0030*/ 	.byte	0x03, 0x5f
        /*0032*/ 	.short	0x0101


	//----- nvinfo : EIATTR_VRC_CTA_INIT_COUNT
	.align		4
        /*0034*/ 	.byte	0x02, 0x4a
	.zero		1
	.zero		1


	//----- nvinfo : EIATTR_EXIT_INSTR_OFFSETS
	.align		4
        /*0038*/ 	.byte	0x04, 0x1c
        /*003a*/ 	.short	(.L_32 - .L_31)


	//   ....[0]....
.L_31:
        /*003c*/ 	.word	0x00000260


	//----- nvinfo : EIATTR_CBANK_PARAM_SIZE
	.align		4
.L_32:
        /*0040*/ 	.byte	0x03, 0x19
        /*0042*/ 	.short	0x0010


	//----- nvinfo : EIATTR_PARAM_CBANK
	.align		4
        /*0044*/ 	.byte	0x04, 0x0a
        /*0046*/ 	.short	(.L_34 - .L_33)
	.align		4
.L_33:
        /*0048*/ 	.word	index@(.nv.constant0._Z12conv1d_naivePfS_)
        /*004c*/ 	.short	0x0380
        /*004e*/ 	.short	0x0010


	//----- nvinfo : EIATTR_SW_WAR
	.align		4
.L_34:
        /*0050*/ 	.byte	0x04, 0x36
        /*0052*/ 	.short	(.L_36 - .L_35)
.L_35:
        /*0054*/ 	.word	0x00000008
.L_36:


//--------------------- .nv.callgraph             --------------------------
	.section	.nv.callgraph,"",@"SHT_CUDA_CALLGRAPH"
	.align	4
	.sectionentsize	8
	.align		4
        /*0000*/ 	.word	0x00000000
	.align		4
        /*0004*/ 	.word	0xffffffff
	.align		4
        /*0008*/ 	.word	0x00000000
	.align		4
        /*000c*/ 	.word	0xfffffffe
	.align		4
        /*0010*/ 	.word	0x00000000
	.align		4
        /*0014*/ 	.word	0xfffffffd
	.align		4
        /*0018*/ 	.word	0x00000000
	.align		4
        /*001c*/ 	.word	0xfffffffc


//--------------------- .nv.constant3             --------------------------
	.section	.nv.constant3,"a",@progbits
	.align	4
.nv.constant3:
	.type		kernel,@object
	.size		kernel,(.L_0 - kernel)
kernel:
	.zero		20
.L_0:


//--------------------- .text._Z13conv1d_sharedPfS_ --------------------------
	.section	.text._Z13conv1d_sharedPfS_,"ax",@progbits
	.align	128
        .global         _Z13conv1d_sharedPfS_
        .type           _Z13conv1d_sharedPfS_,@function
        .size           _Z13conv1d_sharedPfS_,(.L_x_2 - _Z13conv1d_sharedPfS_)
        .other          _Z13conv1d_sharedPfS_,@"STO_CUDA_ENTRY STV_DEFAULT"
_Z13conv1d_sharedPfS_:
.text._Z13conv1d_sharedPfS_:
[----:B------:R-:W-:Y:S01]  /*0000*/  LDC R1, c[0x0][0x37c] ;  /* 0x0000df00ff017b82 */ /* 0x000fe20000000800 */
[----:B------:R-:W0:Y:S07]  /*0010*/  S2R R4, SR_TID.X ;  /* 0x0000000000047919 */ /* 0x000e2e0000002100 */
[----:B------:R-:W0:Y:S01]  /*0020*/  S2UR UR4, SR_CTAID.X ;  /* 0x00000000000479c3 */ /* 0x000e220000002500 */
[----:B------:R-:W1:Y:S07]  /*0030*/  LDCU.64 UR6, c[0x0][0x358] ;  /* 0x00006b00ff0677ac */ /* 0x000e6e0008000a00 */
[----:B------:R-:W0:Y:S08]  /*0040*/  LDC R5, c[0x0][0x360] ;  /* 0x0000d800ff057b82 */ /* 0x000e300000000800 */
[----:B------:R-:W2:Y:S01]  /*0050*/  LDC.64 R2, c[0x0][0x380] ;  /* 0x0000e000ff027b82 */ /* 0x000ea20000000a00 */
[----:B0-----:R-:W-:-:S05]  /*0060*/  IMAD R5, R5, UR4, R4 ;  /* 0x0000000405057c24 */ /* 0x001fca000f8e0204 */
[----:B------:R-:W-:-:S05]  /*0070*/  SHF.L.U32 R7, R5, 0x1, RZ ;  /* 0x0000000105077819 */ /* 0x000fca00000006ff */
[----:B--2---:R-:W-:-:S05]  /*0080*/  IMAD.WIDE R2, R7, 0x4, R2 ;  /* 0x0000000407027825 */ /* 0x004fca00078e0202 */
[----:B-1----:R-:W2:Y:S01]  /*0090*/  LDG.E R9, desc[UR6][R2.64+-0x8] ;  /* 0xfffff80602097981 */ /* 0x002ea2000c1e1900 */
[----:B------:R-:W0:Y:S01]  /*00a0*/  S2UR UR5, SR_CgaCtaId ;  /* 0x00000000000579c3 */ /* 0x000e220000008800 */
[----:B------:R-:W-:Y:S02]  /*00b0*/  UMOV UR4, 0x400 ;  /* 0x0000040000047882 */ /* 0x000fe40000000000 */
[----:B0-----:R-:W-:-:S06]  /*00c0*/  ULEA UR4, UR5, UR4, 0x18 ;  /* 0x0000000405047291 */ /* 0x001fcc000f8ec0ff */
[----:B------:R-:W-:-:S05]  /*00d0*/  LEA R4, R4, UR4, 0x2 ;  /* 0x0000000404047c11 */ /* 0x000fca000f8e10ff */
[----:B--2---:R-:W-:Y:S01]  /*00e0*/  STS [R4], R9 ;  /* 0x0000000904007388 */ /* 0x004fe20000000800 */
[----:B------:R-:W-:Y:S06]  /*00f0*/  BAR.SYNC.DEFER_BLOCKING 0x0 ;  /* 0x0000000000007b1d */ /* 0x000fec0000010000 */
[----:B------:R-:W2:Y:S01]  /*0100*/  LDG.E R11, desc[UR6][R2.64+-0x4] ;  /* 0xfffffc06020b7981 */ /* 0x000ea2000c1e1900 */
[----:B------:R-:W-:-:S04]  /*0110*/  IADD3 R0, PT, PT, R7, -0x2, RZ ;  /* 0xfffffffe07007810 */ /* 0x000fc80007ffe0ff */
[----:B------:R-:W-:-:S13]  /*0120*/  ISETP.GT.U32.AND P0, PT, R0, 0x7, PT ;  /* 0x000000070000780c */ /* 0x000fda0003f04070 */
[----:B------:R-:W0:Y:S04]  /*0130*/  @!P0 LDS R0, [R4] ;  /* 0x0000000004008984 */ /* 0x000e280000000800 */
[----:B--2---:R-:W-:Y:S01]  /*0140*/  STS [R4], R11 ;  /* 0x0000000b04007388 */ /* 0x004fe20000000800 */
[----:B------:R-:W-:Y:S06]  /*0150*/  BAR.SYNC.DEFER_BLOCKING 0x0 ;  /* 0x0000000000007b1d */ /* 0x000fec0000010000 */
[----:B------:R-:W2:Y:S01]  /*0160*/  LDG.E R13, desc[UR6][R2.64] ;  /* 0x00000006020d7981 */ /* 0x000ea2000c1e1900 */
[----:B------:R-:W-:-:S04]  /*0170*/  IADD3 R6, PT, PT, R7, -0x1, RZ ;  /* 0xffffffff07067810 */ /* 0x000fc80007ffe0ff */
[----:B------:R-:W-:-:S13]  /*0180*/  ISETP.GT.U32.AND P1, PT, R6, 0x7, PT ;  /* 0x000000070600780c */ /* 0x000fda0003f24070 */
[----:B------:R-:W1:Y:S04]  /*0190*/  @!P1 LDS R6, [R4] ;  /* 0x0000000004069984 */ /* 0x000e680000000800 */
[----:B--2---:R2:W-:Y:S01]  /*01a0*/  STS [R4], R13 ;  /* 0x0000000d04007388 */ /* 0x0045e20000000800 */
[----:B------:R-:W-:Y:S01]  /*01b0*/  BAR.SYNC.DEFER_BLOCKING 0x0 ;  /* 0x0000000000007b1d */ /* 0x000fe20000010000 */
[C---:B------:R-:W-:Y:S02]  /*01c0*/  ISETP.GT.U32.AND P2, PT, R7.reuse, 0x7, PT ;  /* 0x000000070700780c */ /* 0x040fe40003f44070 */
[----:B------:R-:W-:-:S05]  /*01d0*/  ISETP.GT.U32.AND P3, PT, R7, 0x6, PT ;  /* 0x000000060700780c */ /* 0x000fca0003f64070 */
[----:B--2---:R-:W0:Y:S08]  /*01e0*/  @!P0 LDC R13, c[0x3][RZ] ;  /* 0x00c00000ff0d8b82 */ /* 0x004e300000000800 */
[----:B------:R-:W2:Y:S01]  /*01f0*/  @!P2 LDC R14, c[0x3][0x8] ;  /* 0x00c00200ff0eab82 */ /* 0x000ea20000000800 */
[----:B------:R-:W3:Y:S04]  /*0200*/  LDG.E R9, desc[UR6][R2.64+0x4] ;  /* 0x0000040602097981 */ /* 0x000ee8000c1e1900 */
[----:B------:R-:W2:Y:S01]  /*0210*/  @!P2 LDS R8, [R4] ;  /* 0x000000000408a984 */ /* 0x000ea20000000800 */
[----:B------:R-:W-:-:S02]  /*0220*/  IADD3 R7, PT, PT, R7, 0x2, RZ ;  /* 0x0000000207077810 */ /* 0x000fc40007ffe0ff */
[----:B------:R-:W4:Y:S01]  /*0230*/  @!P3 LDC R15, c[0x3][0xc] ;  /* 0x00c00300ff0fbb82 */ /* 0x000f220000000800 */
[----:B---3--:R3:W-:Y:S07]  /*0240*/  STS [R4], R9 ;  /* 0x0000000904007388 */ /* 0x0087ee0000000800 */
[----:B------:R-:W-:Y:S01]  /*0250*/  BAR.SYNC.DEFER_BLOCKING 0x0 ;  /* 0x0000000000007b1d */ /* 0x000fe20000010000 */
[----:B------:R-:W-:-:S07]  /*0260*/  ISETP.GT.U32.AND P4, PT, R7, 0x7, PT ;  /* 0x000000070700780c */ /* 0x000fce0003f84070 */
[----:B---3--:R-:W1:Y:S01]  /*0270*/  @!P1 LDC R9, c[0x3][0x4] ;  /* 0x00c00100ff099b82 */ /* 0x008e620000000800 */
[----:B------:R3:W5:Y:S07]  /*0280*/  LDG.E R11, desc[UR6][R2.64+0x8] ;  /* 0x00000806020b7981 */ /* 0x00076e000c1e1900 */
[----:B------:R-:W5:Y:S01]  /*0290*/  @!P4 LDC R16, c[0x3][0x10] ;  /* 0x00c00400ff10cb82 */ /* 0x000f620000000800 */
[----:B------:R-:W-:Y:S01]  /*02a0*/  HFMA2 R7, -RZ, RZ, 0, 0 ;  /* 0x00000000ff077431 */ /* 0x000fe200000001ff */
[----:B------:R-:W4:Y:S01]  /*02b0*/  @!P3 LDS R10, [R4] ;  /* 0x00000000040ab984 */ /* 0x000f220000000800 */
[----:B0-----:R-:W-:-:S05]  /*02c0*/  @!P0 FFMA R7, R0, R13, RZ ;  /* 0x0000000d00078223 */ /* 0x001fca00000000ff */
[----:B---3--:R-:W0:Y:S01]  /*02d0*/  LDC.64 R2, c[0x0][0x388] ;  /* 0x0000e200ff027b82 */ /* 0x008e220000000a00 */
[----:B-1----:R-:W-:-:S04]  /*02e0*/  @!P1 FFMA R7, R6, R9, R7 ;  /* 0x0000000906079223 */ /* 0x002fc80000000007 */
[----:B--2---:R-:W-:Y:S01]  /*02f0*/  @!P2 FFMA R7, R8, R14, R7 ;  /* 0x0000000e0807a223 */ /* 0x004fe20000000007 */
[----:B0-----:R-:W-:-:S04]  /*0300*/  IMAD.WIDE R2, R5, 0x4, R2 ;  /* 0x0000000405027825 */ /* 0x001fc800078e0202 */
[----:B----4-:R-:W-:Y:S01]  /*0310*/  @!P3 FFMA R7, R10, R15, R7 ;  /* 0x0000000f0a07b223 */ /* 0x010fe20000000007 */
[----:B-----5:R-:W-:Y:S01]  /*0320*/  STS [R4], R11 ;  /* 0x0000000b04007388 */ /* 0x020fe20000000800 */
[----:B------:R-:W-:Y:S06]  /*0330*/  BAR.SYNC.DEFER_BLOCKING 0x0 ;  /* 0x0000000000007b1d */ /* 0x000fec0000010000 */
[----:B------:R-:W0:Y:S02]  /*0340*/  @!P4 LDS R12, [R4] ;  /* 0x00000000040cc984 */ /* 0x000e240000000800 */
[----:B0-----:R-:W-:-:S05]  /*0350*/  @!P4 FFMA R7, R12, R16, R7 ;  /* 0x000000100c07c223 */ /* 0x001fca0000000007 */
[----:B------:R-:W-:Y:S01]  /*0360*/  STG.E desc[UR6][R2.64], R7 ;  /* 0x0000000702007986 */ /* 0x000fe2000c101906 */
[----:B------:R-:W-:Y:S05]  /*0370*/  EXIT ;  /* 0x000000000000794d */ /* 0x000fea0003800000 */
.L_x_0:
[----:B------:R-:W-:-:S00]  /*0380*/  BRA `(.L_x_0) ;  /* 0xfffffffc00fc7947 */ /* 0x000fc0000383ffff */
[----:B------:R-:W-:-:S00]  /*0390*/  NOP ;  /* 0x0000000000007918 */ /* 0x000fc00000000000 */
        /* <DEDUP_REMOVED lines=14> */
.L_x_2:


//--------------------- .text._Z12conv1d_naivePfS_ --------------------------
	.section	.text._Z12conv1d_naivePfS_,"ax",@progbits
	.align	128
        .global         _Z12conv1d_naivePfS_
        .type           _Z12conv1d_naivePfS_,@function
        .size           _Z12conv1d_naivePfS_,(.L_x_3 - _Z12conv1d_naivePfS_)
        .other          _Z12conv1d_naivePfS_,@"STO_CUDA_ENTRY STV_DEFAULT"
_Z12conv1d_naivePfS_:
.text._Z12conv1d_naivePfS_:
[----:B------:R-:W-:Y:S01]  /*0000*/  LDC R1, c[0x0][0x37c] ;  /* 0x0000df00ff017b82 */ /* 0x000fe20000000800 */
[----:B------:R-:W0:Y:S07]  /*0010*/  S2R R0, SR_TID.X ;  /* 0x0000000000007919 */ /* 0x000e2e0000002100 */
[----:B------:R-:W0:Y:S08]  /*0020*/  S2UR UR4, SR_CTAID.X ;  /* 0x00000000000479c3 */ /* 0x000e300000002500 */
[----:B------:R-:W0:Y:S08]  /*0030*/  LDC R11, c[0x0][0x360] ;  /* 0x0000d800ff0b7b82 */ /* 0x000e300000000800 */
[----:B------:R-:W1:Y:S01]  /*0040*/  LDC.64 R6, c[0x0][0x380] ;  /* 0x0000e000ff067b82 */ /* 0x000e620000000a00 */
[----:B0-----:R-:W-:Y:S01]  /*0050*/  IMAD R11, R11, UR4, R0 ;  /* 0x000000040b0b7c24 */ /* 0x001fe2000f8e0200 */
[----:B------:R-:W0:Y:S04]  /*0060*/  LDCU.64 UR4, c[0x0][0x358] ;  /* 0x00006b00ff0477ac */ /* 0x000e280008000a00 */
[----:B------:R-:W-:-:S04]  /*0070*/  SHF.L.U32 R5, R11, 0x1, RZ ;  /* 0x000000010b057819 */ /* 0x000fc800000006ff */
[C---:B------:R-:W-:Y:S02]  /*0080*/  IADD3 R3, PT, PT, R5.reuse, -0x2, RZ ;  /* 0xfffffffe05037810 */ /* 0x040fe40007ffe0ff */
[----:B------:R-:W-:Y:S02]  /*0090*/  IADD3 R0, PT, PT, R5, -0x1, RZ ;  /* 0xffffffff05007810 */ /* 0x000fe40007ffe0ff */
[C---:B------:R-:W-:Y:S01]  /*00a0*/  ISETP.GT.U32.AND P0, PT, R3.reuse, 0x7, PT ;  /* 0x000000070300780c */ /* 0x040fe20003f04070 */
[----:B-1----:R-:W-:Y:S01]  /*00b0*/  IMAD.WIDE.U32 R2, R3, 0x4, R6 ;  /* 0x0000000403027825 */ /* 0x002fe200078e0006 */
[----:B------:R-:W-:Y:S02]  /*00c0*/  ISETP.GT.U32.AND P1, PT, R0, 0x7, PT ;  /* 0x000000070000780c */ /* 0x000fe40003f24070 */
[C---:B------:R-:W-:Y:S02]  /*00d0*/  IADD3 R9, PT, PT, R5.reuse, 0x2, RZ ;  /* 0x0000000205097810 */ /* 0x040fe40007ffe0ff */
[----:B------:R-:W-:-:S02]  /*00e0*/  ISETP.GT.U32.AND P2, PT, R5, 0x7, PT ;  /* 0x000000070500780c */ /* 0x000fc40003f44070 */
[----:B------:R-:W-:Y:S02]  /*00f0*/  ISETP.GT.U32.AND P4, PT, R9, 0x7, PT ;  /* 0x000000070900780c */ /* 0x000fe40003f84070 */
[----:B------:R-:W-:-:S03]  /*0100*/  ISETP.GT.U32.AND P3, PT, R5, 0x6, PT ;  /* 0x000000060500780c */ /* 0x000fc60003f64070 */
[----:B0-----:R-:W2:Y:S01]  /*0110*/  @!P0 LDG.E R0, desc[UR4][R2.64] ;  /* 0x0000000402008981 */ /* 0x001ea2000c1e1900 */
[--C-:B------:R-:W-:Y:S01]  /*0120*/  IMAD.WIDE.U32 R4, R5, 0x4, R6.reuse ;  /* 0x0000000405047825 */ /* 0x100fe200078e0006 */
[----:B------:R-:W2:Y:S02]  /*0130*/  @!P0 LDC R15, c[0x3][RZ] ;  /* 0x00c00000ff0f8b82 */ /* 0x000ea40000000800 */
[----:B------:R0:W3:Y:S04]  /*0140*/  @!P1 LDG.E R10, desc[UR4][R2.64+0x4] ;  /* 0x00000404020a9981 */ /* 0x0000e8000c1e1900 */
[----:B------:R-:W4:Y:S01]  /*0150*/  @!P2 LDG.E R12, desc[UR4][R4.64] ;  /* 0x00000004040ca981 */ /* 0x000f22000c1e1900 */
[----:B------:R-:W-:Y:S01]  /*0160*/  @!P4 IMAD.WIDE.U32 R6, R9, 0x4, R6 ;  /* 0x000000040906c825 */ /* 0x000fe200078e0006 */
[----:B------:R-:W3:Y:S02]  /*0170*/  @!P1 LDC R16, c[0x3][0x4] ;  /* 0x00c00100ff109b82 */ /* 0x000ee40000000800 */
[----:B------:R-:W5:Y:S04]  /*0180*/  @!P3 LDG.E R14, desc[UR4][R4.64+0x4] ;  /* 0x00000404040eb981 */ /* 0x000f68000c1e1900 */
[----:B------:R-:W5:Y:S01]  /*0190*/  @!P4 LDG.E R6, desc[UR4][R6.64] ;  /* 0x000000040606c981 */ /* 0x000f62000c1e1900 */
[----:B------:R-:W-:Y:S01]  /*01a0*/  HFMA2 R13, -RZ, RZ, 0, 0 ;  /* 0x00000000ff0d7431 */ /* 0x000fe200000001ff */
[----:B------:R-:W4:Y:S08]  /*01b0*/  @!P2 LDC R17, c[0x3][0x8] ;  /* 0x00c00200ff11ab82 */ /* 0x000f300000000800 */
[----:B------:R-:W5:Y:S08]  /*01c0*/  @!P3 LDC R18, c[0x3][0xc] ;  /* 0x00c00300ff12bb82 */ /* 0x000f700000000800 */
[----:B------:R-:W0:Y:S08]  /*01d0*/  LDC.64 R8, c[0x0][0x388] ;  /* 0x0000e200ff087b82 */ /* 0x000e300000000a00 */
[----:B------:R-:W1:Y:S01]  /*01e0*/  @!P4 LDC R19, c[0x3][0x10] ;  /* 0x00c00400ff13cb82 */ /* 0x000e620000000800 */
[----:B0-----:R-:W-:-:S04]  /*01f0*/  IMAD.WIDE R2, R11, 0x4, R8 ;  /* 0x000000040b027825 */ /* 0x001fc800078e0208 */
[----:B--2---:R-:W-:-:S04]  /*0200*/  @!P0 FFMA R13, R0, R15, RZ ;  /* 0x0000000f000d8223 */ /* 0x004fc800000000ff */
[----:B---3--:R-:W-:-:S04]  /*0210*/  @!P1 FFMA R13, R10, R16, R13 ;  /* 0x000000100a0d9223 */ /* 0x008fc8000000000d */
[----:B----4-:R-:W-:-:S04]  /*0220*/  @!P2 FFMA R13, R12, R17, R13 ;  /* 0x000000110c0da223 */ /* 0x010fc8000000000d */
[----:B-----5:R-:W-:-:S04]  /*0230*/  @!P3 FFMA R13, R14, R18, R13 ;  /* 0x000000120e0db223 */ /* 0x020fc8000000000d */
[----:B-1----:R-:W-:-:S05]  /*0240*/  @!P4 FFMA R13, R6, R19, R13 ;  /* 0x00000013060dc223 */ /* 0x002fca000000000d */
[----:B------:R-:W-:Y:S01]  /*0250*/  STG.E desc[UR4][R2.64], R13 ;  /* 0x0000000d02007986 */ /* 0x000fe2000c101904 */
[----:B------:R-:W-:Y:S05]  /*0260*/  EXIT ;  /* 0x000000000000794d */ /* 0x000fea0003800000 */
.L_x_1:
        /* <DEDUP_REMOVED lines=9> */
.L_x_3:


//--------------------- .nv.shared._Z13conv1d_sharedPfS_ --------------------------
	.section	.nv.shared._Z13conv1d_sharedPfS_,"aw",@nobits
	.sectionflags	@""
	.align	4
.nv.shared._Z13conv1d_sharedPfS_:
	.zero		1040


//--------------------- .nv.shared.reserved.0     --------------------------
	.section	.nv.shared.reserved.0,"aw",@nobits
	.weak		__nv_reservedSMEM_offset_0_alias
	.size		__nv_reservedSMEM_offset_0_alias, 0, 64
	.other		__nv_reservedSMEM_offset_0_alias,@"STO_CUDA_RESERVED_SHARED STV_DEFAULT"
__nv_reservedSMEM_offset_0_alias:
	.zero		0
	.zero		64


//--------------------- .nv.constant0._Z13conv1d_sharedPfS_ --------------------------
	.section	.nv.constant0._Z13conv1d_sharedPfS_,"a",@progbits
	.sectionflags	@""
	.align	4
.nv.constant0._Z13conv1d_sharedPfS_:
	.zero		912


//--------------------- .nv.constant0._Z12conv1d_naivePfS_ --------------------------
	.section	.nv.constant0._Z12conv1d_naivePfS_,"a",@progbits
	.sectionflags	@""
	.align	4
.nv.constant0._Z12conv1d_naivePfS_:
	.zero		912


//--------------------- SYMBOLS --------------------------

	.type		.nv.reservedSmem.offset0,@object
	.size		.nv.reservedSmem.offset0,0x4
	.type		.nv.reservedSmem.cap,@object
	.size		.nv.reservedSmem.cap,0x4
